//
// Generated by NVIDIA NVVM Compiler
//
// Compiler Build ID: CL-36424714
// Cuda compilation tools, release 13.0, V13.0.88
// Based on NVVM 20.0.0
//

.version 9.0
.target sm_100
.address_size 64

	// .globl	_Z14hello_from_gpuv
.extern .func  (.param .b32 func_retval0) vprintf
(
	.param .b64 vprintf_param_0,
	.param .b64 vprintf_param_1
)
;
.global .align 1 .b8 $str[11] = {116, 101, 115, 116, 45, 110, 118, 99, 99, 33};

.visible .entry _Z14hello_from_gpuv()
{
	.reg .b32 	%r<3>;
	.reg .b64 	%rd<3>;

	mov.u64 	%rd1, $str;
	cvta.global.u64 	%rd2, %rd1;
	{ // callseq 0, 0
	.param .b64 param0;
	st.param.b64 	[param0], %rd2;
	.param .b64 param1;
	st.param.b64 	[param1], 0;
	.param .b32 retval0;
	call.uni (retval0), 
	vprintf, 
	(
	param0, 
	param1
	);
	ld.param.b32 	%r1, [retval0];
	} // callseq 0
	ret;

}


// ===== COMPILED SASS (sm_100) =====

	.target	sm_100

	.elftype	@"ET_EXEC"


//--------------------- .note.nv.tkinfo           --------------------------
	.section	.note.nv.tkinfo,"",@"SHT_NOTE"
	.sectionflags	@"SHF_NOTE_NV_TKINFO"
	.tkinfo
        /*0018*/ 	.word	0x00000002
        /*0030*/ 	.string	""
        /*0030*/ 	.string	"ptxas"
        /*0030*/ 	.string	"Cuda compilation tools, release 13.0, V13.0.88"
        /*0030*/ 	.string	"Build cuda_13.0.r13.0/compiler.36424714_0"
        /*0030*/ 	.string	"-arch sm_100 -m 64 "



//--------------------- .note.nv.cuinfo           --------------------------
	.section	.note.nv.cuinfo,"",@"SHT_NOTE"
	.sectionflags	@"SHF_NOTE_NV_CUINFO"
        /*0018*/ 	.short	0x0002
        /*001a*/ 	.short	0x0064
        /*001c*/ 	.short	0x0082
	.zero		2


//--------------------- .nv.info                  --------------------------
	.section	.nv.info,"",@"SHT_CUDA_INFO"
	.align	4


	//----- nvinfo : EIATTR_REGCOUNT
	.align		4
        /*0000*/ 	.byte	0x04, 0x2f
        /*0002*/ 	.short	(.L_2 - .L_1)
	.align		4
.L_1:
        /*0004*/ 	.word	index@(_Z14hello_from_gpuv)
        /*0008*/ 	.word	0x00000018


	//----- nvinfo : EIATTR_FRAME_SIZE
	.align		4
.L_2:
        /*000c*/ 	.byte	0x04, 0x11
        /*000e*/ 	.short	(.L_4 - .L_3)
	.align		4
.L_3:
        /*0010*/ 	.word	index@(_Z14hello_from_gpuv)
        /*0014*/ 	.word	0x00000000


	//----- nvinfo : EIATTR_MIN_STACK_SIZE
	.align		4
.L_4:
        /*0018*/ 	.byte	0x04, 0x12
        /*001a*/ 	.short	(.L_6 - .L_5)
	.align		4
.L_5:
        /*001c*/ 	.word	index@(_Z14hello_from_gpuv)
        /*0020*/ 	.word	0x00000000
.L_6:


//--------------------- .nv.compat                --------------------------
	.section	.nv.compat,"",@"SHT_CUDA_COMPAT_INFO"
	.align	4
        /*0000*/ 	.byte	0x02, 0x09, 0x00, 0x00, 0x02, 0x02, 0x01, 0x00, 0x02, 0x05, 0x05, 0x00, 0x03, 0x07, 0x01, 0x01
        /*0010*/ 	.byte	0x02, 0x03, 0x00, 0x00, 0x02, 0x06, 0x01, 0x00, 0x04, 0x0b, 0x08, 0x00, 0x09, 0x00, 0x00, 0x00
        /*0020*/ 	.byte	0x00, 0x00, 0x00, 0x00


//--------------------- .nv.info._Z14hello_from_gpuv --------------------------
	.section	.nv.info._Z14hello_from_gpuv,"",@"SHT_CUDA_INFO"
	.sectionflags	@""
	.align	4


	//----- nvinfo : EIATTR_CUDA_API_VERSION
	.align		4
        /*0000*/ 	.byte	0x04, 0x37
        /*0002*/ 	.short	(.L_8 - .L_7)
.L_7:
        /*0004*/ 	.word	0x00000082


	//----- nvinfo : EIATTR_SPARSE_MMA_MASK
	.align		4
.L_8:
        /*0008*/ 	.byte	0x03, 0x50
        /*000a*/ 	.short	0x0000


	//----- nvinfo : EIATTR_MAXREG_COUNT
	.align		4
        /*000c*/ 	.byte	0x03, 0x1b
        /*000e*/ 	.short	0x00ff


	//----- nvinfo : EIATTR_EXTERNS
	.align		4
        /*0010*/ 	.byte	0x04, 0x0f
        /*0012*/ 	.short	(.L_10 - .L_9)


	//   ....[0]....
	.align		4
.L_9:
        /*0014*/ 	.word	index@(vprintf)


	//----- nvinfo : EIATTR_MERCURY_ISA_VERSION
	.align		4
.L_10:
        /*0018*/ 	.byte	0x03, 0x5f
        /*001a*/ 	.short	0x0101


	//----- nvinfo : EIATTR_VRC_CTA_INIT_COUNT
	.align		4
        /*001c*/ 	.byte	0x02, 0x4a
	.zero		1
	.zero		1


	//----- nvinfo : EIATTR_SYSCALL_OFFSETS
	.align		4
        /*0020*/ 	.byte	0x04, 0x46
        /*0022*/ 	.short	(.L_12 - .L_11)


	//   ....[0]....
.L_11:
        /*0024*/ 	.word	0x00000080


	//----- nvinfo : EIATTR_EXIT_INSTR_OFFSETS
	.align		4
.L_12:
        /*0028*/ 	.byte	0x04, 0x1c
        /*002a*/ 	.short	(.L_14 - .L_13)


	//   ....[0]....
.L_13:
        /*002c*/ 	.word	0x00000090


	//----- nvinfo : EIATTR_SW_WAR
	.align		4
.L_14:
        /*0030*/ 	.byte	0x04, 0x36
        /*0032*/ 	.short	(.L_16 - .L_15)
.L_15:
        /*0034*/ 	.word	0x00000008
.L_16:


//--------------------- .nv.callgraph             --------------------------
	.section	.nv.callgraph,"",@"SHT_CUDA_CALLGRAPH"
	.align	4
	.sectionentsize	8
	.align		4
        /*0000*/ 	.word	0x00000000
	.align		4
        /*0004*/ 	.word	0xffffffff
	.align		4
        /*0008*/ 	.word	index@(_Z14hello_from_gpuv)
	.align		4
        /*000c*/ 	.word	index@(vprintf)
	.align		4
        /*0010*/ 	.word	0x00000000
	.align		4
        /*0014*/ 	.word	0xfffffffe
	.align		4
        /*0018*/ 	.word	0x00000000
	.align		4
        /*001c*/ 	.word	0xfffffffd
	.align		4
        /*0020*/ 	.word	0x00000000
	.align		4
        /*0024*/ 	.word	0xfffffffc


//--------------------- .nv.constant4             --------------------------
	.section	.nv.constant4,"a",@progbits
	.align	8
	.align		8
.nv.constant4:
        /*0000*/ 	.dword	vprintf
	.align		8
        /*0008*/ 	.dword	$str


//--------------------- .text._Z14hello_from_gpuv --------------------------
	.section	.text._Z14hello_from_gpuv,"ax",@progbits
	.align	128
        .global         _Z14hello_from_gpuv
        .type           _Z14hello_from_gpuv,@function
        .size           _Z14hello_from_gpuv,(.L_x_2 - _Z14hello_from_gpuv)
        .other          _Z14hello_from_gpuv,@"STO_CUDA_ENTRY STV_DEFAULT"
_Z14hello_from_gpuv:
.text._Z14hello_from_gpuv:
[----:B------:R-:W0:Y:S01]  /*0000*/  LDC R1, c[0x0][0x37c] ;  /* 0x0000df00ff017b82 */ /* 0x000e220000000800 */
[----:B------:R-:W-:Y:S01]  /*0010*/  MOV R0, 0x0 ;  /* 0x0000000000007802 */ /* 0x000fe20000000f00 */
[----:B------:R-:W1:Y:S01]  /*0020*/  LDCU.64 UR4, c[0x4][0x8] ;  /* 0x01000100ff0477ac */ /* 0x000e620008000a00 */
[----:B------:R-:W-:-:S05]  /*0030*/  CS2R R6, SRZ ;  /* 0x0000000000067805 */ /* 0x000fca000001ff00 */
[----:B------:R2:W3:Y:S01]  /*0040*/  LDC.64 R2, c[0x4][R0] ;  /* 0x0100000000027b82 */ /* 0x0004e20000000a00 */
[----:B-1----:R-:W-:Y:S02]  /*0050*/  IMAD.U32 R4, RZ, RZ, UR4 ;  /* 0x00000004ff047e24 */ /* 0x002fe4000f8e00ff */
[----:B--2---:R-:W-:-:S07]  /*0060*/  IMAD.U32 R5, RZ, RZ, UR5 ;  /* 0x00000005ff057e24 */ /* 0x004fce000f8e00ff */
[----:B------:R-:W-:-:S07]  /*0070*/  LEPC R20, `(.L_x_0) ;  /* 0x000000001014794e */ /* 0x000fce0000000000 */
[----:B0--3--:R-:W-:Y:S05]  /*0080*/  CALL.ABS.NOINC R2 ;  /* 0x0000000002007343 */ /* 0x009fea0003c00000 */
.L_x_0:
[----:B------:R-:W-:Y:S05]  /*0090*/  EXIT ;  /* 0x000000000000794d */ /* 0x000fea0003800000 */
.L_x_1:
[----:B------:R-:W-:-:S00]  /*00a0*/  BRA `(.L_x_1) ;  /* 0xfffffffc00fc7947 */ /* 0x000fc0000383ffff */
[----:B------:R-:W-:-:S00]  /*00b0*/  NOP ;  /* 0x0000000000007918 */ /* 0x000fc00000000000 */
        /* <DEDUP_REMOVED lines=12> */
.L_x_2:


//--------------------- .nv.global.init           --------------------------
	.section	.nv.global.init,"aw",@progbits
.nv.global.init:
	.type		$str,@object
	.size		$str,(.L_0 - $str)
$str:
        /*0000*/ 	.byte	0x74, 0x65, 0x73, 0x74, 0x2d, 0x6e, 0x76, 0x63, 0x63, 0x21, 0x00
.L_0:


//--------------------- .nv.shared.reserved.0     --------------------------
	.section	.nv.shared.reserved.0,"aw",@nobits
	.weak		__nv_reservedSMEM_offset_0_alias
	.size		__nv_reservedSMEM_offset_0_alias, 0, 64
	.other		__nv_reservedSMEM_offset_0_alias,@"STO_CUDA_RESERVED_SHARED STV_DEFAULT"
__nv_reservedSMEM_offset_0_alias:
	.zero		0
	.zero		64


//--------------------- .nv.constant0._Z14hello_from_gpuv --------------------------
	.section	.nv.constant0._Z14hello_from_gpuv,"a",@progbits
	.sectionflags	@""
	.align	4
.nv.constant0._Z14hello_from_gpuv:
	.zero		896


//--------------------- SYMBOLS --------------------------

	.type		.nv.reservedSmem.offset0,@object
	.size		.nv.reservedSmem.offset0,0x4
	.type		vprintf,@function
